//
// Generated by NVIDIA NVVM Compiler
//
// Compiler Build ID: CL-36424714
// Cuda compilation tools, release 13.0, V13.0.88
// Based on NVVM 20.0.0
//

.version 9.0
.target sm_100
.address_size 64

	// .globl	_Z18count_equal_kernelPKiPiii

.visible .entry _Z18count_equal_kernelPKiPiii(
	.param .u64 .ptr .align 1 _Z18count_equal_kernelPKiPiii_param_0,
	.param .u64 .ptr .align 1 _Z18count_equal_kernelPKiPiii_param_1,
	.param .u32 _Z18count_equal_kernelPKiPiii_param_2,
	.param .u32 _Z18count_equal_kernelPKiPiii_param_3
)
{
	.reg .pred 	%p<3>;
	.reg .b32 	%r<9>;
	.reg .b64 	%rd<7>;

	ld.param.u64 	%rd1, [_Z18count_equal_kernelPKiPiii_param_0];
	ld.param.u64 	%rd2, [_Z18count_equal_kernelPKiPiii_param_1];
	ld.param.u32 	%r3, [_Z18count_equal_kernelPKiPiii_param_2];
	ld.param.u32 	%r2, [_Z18count_equal_kernelPKiPiii_param_3];
	mov.u32 	%r4, %ntid.x;
	mov.u32 	%r5, %ctaid.x;
	mov.u32 	%r6, %tid.x;
	mad.lo.s32 	%r1, %r4, %r5, %r6;
	setp.ge.u32 	%p1, %r1, %r3;
	@%p1 bra 	$L__BB0_3;
	cvta.to.global.u64 	%rd3, %rd1;
	mul.wide.u32 	%rd4, %r1, 4;
	add.s64 	%rd5, %rd3, %rd4;
	ld.global.u32 	%r7, [%rd5];
	setp.ne.s32 	%p2, %r7, %r2;
	@%p2 bra 	$L__BB0_3;
	cvta.to.global.u64 	%rd6, %rd2;
	atom.global.add.u32 	%r8, [%rd6], 1;
$L__BB0_3:
	ret;

}


// ===== COMPILED SASS (sm_100) =====

	.target	sm_100

	.elftype	@"ET_EXEC"


//--------------------- .note.nv.tkinfo           --------------------------
	.section	.note.nv.tkinfo,"",@"SHT_NOTE"
	.sectionflags	@"SHF_NOTE_NV_TKINFO"
	.tkinfo
        /*0018*/ 	.word	0x00000002
        /*0030*/ 	.string	""
        /*0030*/ 	.string	"ptxas"
        /*0030*/ 	.string	"Cuda compilation tools, release 13.0, V13.0.88"
        /*0030*/ 	.string	"Build cuda_13.0.r13.0/compiler.36424714_0"
        /*0030*/ 	.string	"-arch sm_100 -m 64 "



//--------------------- .note.nv.cuinfo           --------------------------
	.section	.note.nv.cuinfo,"",@"SHT_NOTE"
	.sectionflags	@"SHF_NOTE_NV_CUINFO"
        /*0018*/ 	.short	0x0002
        /*001a*/ 	.short	0x0064
        /*001c*/ 	.short	0x0082
	.zero		2


//--------------------- .nv.info                  --------------------------
	.section	.nv.info,"",@"SHT_CUDA_INFO"
	.align	4


	//----- nvinfo : EIATTR_REGCOUNT
	.align		4
        /*0000*/ 	.byte	0x04, 0x2f
        /*0002*/ 	.short	(.L_1 - .L_0)
	.align		4
.L_0:
        /*0004*/ 	.word	index@(_Z18count_equal_kernelPKiPiii)
        /*0008*/ 	.word	0x00000008


	//----- nvinfo : EIATTR_FRAME_SIZE
	.align		4
.L_1:
        /*000c*/ 	.byte	0x04, 0x11
        /*000e*/ 	.short	(.L_3 - .L_2)
	.align		4
.L_2:
        /*0010*/ 	.word	index@(_Z18count_equal_kernelPKiPiii)
        /*0014*/ 	.word	0x00000000


	//----- nvinfo : EIATTR_MIN_STACK_SIZE
	.align		4
.L_3:
        /*0018*/ 	.byte	0x04, 0x12
        /*001a*/ 	.short	(.L_5 - .L_4)
	.align		4
.L_4:
        /*001c*/ 	.word	index@(_Z18count_equal_kernelPKiPiii)
        /*0020*/ 	.word	0x00000000
.L_5:


//--------------------- .nv.compat                --------------------------
	.section	.nv.compat,"",@"SHT_CUDA_COMPAT_INFO"
	.align	4
        /*0000*/ 	.byte	0x02, 0x09, 0x00, 0x00, 0x02, 0x02, 0x01, 0x00, 0x02, 0x05, 0x05, 0x00, 0x03, 0x07, 0x01, 0x01
        /*0010*/ 	.byte	0x02, 0x03, 0x00, 0x00, 0x02, 0x06, 0x01, 0x00, 0x04, 0x0b, 0x08, 0x00, 0x09, 0x00, 0x00, 0x00
        /*0020*/ 	.byte	0x00, 0x00, 0x00, 0x00


//--------------------- .nv.info._Z18count_equal_kernelPKiPiii --------------------------
	.section	.nv.info._Z18count_equal_kernelPKiPiii,"",@"SHT_CUDA_INFO"
	.sectionflags	@""
	.align	4


	//----- nvinfo : EIATTR_CUDA_API_VERSION
	.align		4
        /*0000*/ 	.byte	0x04, 0x37
        /*0002*/ 	.short	(.L_7 - .L_6)
.L_6:
        /*0004*/ 	.word	0x00000082


	//----- nvinfo : EIATTR_KPARAM_INFO
	.align		4
.L_7:
        /*0008*/ 	.byte	0x04, 0x17
        /*000a*/ 	.short	(.L_9 - .L_8)
.L_8:
        /*000c*/ 	.word	0x00000000
        /*0010*/ 	.short	0x0003
        /*0012*/ 	.short	0x0014
        /*0014*/ 	.byte	0x00, 0xf0, 0x11, 0x00


	//----- nvinfo : EIATTR_KPARAM_INFO
	.align		4
.L_9:
        /*0018*/ 	.byte	0x04, 0x17
        /*001a*/ 	.short	(.L_11 - .L_10)
.L_10:
        /*001c*/ 	.word	0x00000000
        /*0020*/ 	.short	0x0002
        /*0022*/ 	.short	0x0010
        /*0024*/ 	.byte	0x00, 0xf0, 0x11, 0x00


	//----- nvinfo : EIATTR_KPARAM_INFO
	.align		4
.L_11:
        /*0028*/ 	.byte	0x04, 0x17
        /*002a*/ 	.short	(.L_13 - .L_12)
.L_12:
        /*002c*/ 	.word	0x00000000
        /*0030*/ 	.short	0x0001
        /*0032*/ 	.short	0x0008
        /*0034*/ 	.byte	0x00, 0xf5, 0x21, 0x00


	//----- nvinfo : EIATTR_KPARAM_INFO
	.align		4
.L_13:
        /*0038*/ 	.byte	0x04, 0x17
        /*003a*/ 	.short	(.L_15 - .L_14)
.L_14:
        /*003c*/ 	.word	0x00000000
        /*0040*/ 	.short	0x0000
        /*0042*/ 	.short	0x0000
        /*0044*/ 	.byte	0x00, 0xf5, 0x21, 0x00


	//----- nvinfo : EIATTR_SPARSE_MMA_MASK
	.align		4
.L_15:
        /*0048*/ 	.byte	0x03, 0x50
        /*004a*/ 	.short	0x0000


	//----- nvinfo : EIATTR_MAXREG_COUNT
	.align		4
        /*004c*/ 	.byte	0x03, 0x1b
        /*004e*/ 	.short	0x00ff


	//----- nvinfo : EIATTR_MERCURY_ISA_VERSION
	.align		4
        /*0050*/ 	.byte	0x03, 0x5f
        /*0052*/ 	.short	0x0101


	//----- nvinfo : EIATTR_INT_WARP_WIDE_INSTR_OFFSETS
	.align		4
        /*0054*/ 	.byte	0x04, 0x31
        /*0056*/ 	.short	(.L_17 - .L_16)


	//   ....[0]....
.L_16:
        /*0058*/ 	.word	0x00000110


	//----- nvinfo : EIATTR_VRC_CTA_INIT_COUNT
	.align		4
.L_17:
        /*005c*/ 	.byte	0x02, 0x4a
	.zero		1
	.zero		1


	//----- nvinfo : EIATTR_EXIT_INSTR_OFFSETS
	.align		4
        /*0060*/ 	.byte	0x04, 0x1c
        /*0062*/ 	.short	(.L_19 - .L_18)


	//   ....[0]....
.L_18:
        /*0064*/ 	.word	0x00000070


	//   ....[1]....
        /*0068*/ 	.word	0x000000e0


	//   ....[2]....
        /*006c*/ 	.word	0x00000160


	//----- nvinfo : EIATTR_CBANK_PARAM_SIZE
	.align		4
.L_19:
        /*0070*/ 	.byte	0x03, 0x19
        /*0072*/ 	.short	0x0018


	//----- nvinfo : EIATTR_PARAM_CBANK
	.align		4
        /*0074*/ 	.byte	0x04, 0x0a
        /*0076*/ 	.short	(.L_21 - .L_20)
	.align		4
.L_20:
        /*0078*/ 	.word	index@(.nv.constant0._Z18count_equal_kernelPKiPiii)
        /*007c*/ 	.short	0x0380
        /*007e*/ 	.short	0x0018


	//----- nvinfo : EIATTR_SW_WAR
	.align		4
.L_21:
        /*0080*/ 	.byte	0x04, 0x36
        /*0082*/ 	.short	(.L_23 - .L_22)
.L_22:
        /*0084*/ 	.word	0x00000008
.L_23:


//--------------------- .nv.callgraph             --------------------------
	.section	.nv.callgraph,"",@"SHT_CUDA_CALLGRAPH"
	.align	4
	.sectionentsize	8
	.align		4
        /*0000*/ 	.word	0x00000000
	.align		4
        /*0004*/ 	.word	0xffffffff
	.align		4
        /*0008*/ 	.word	0x00000000
	.align		4
        /*000c*/ 	.word	0xfffffffe
	.align		4
        /*0010*/ 	.word	0x00000000
	.align		4
        /*0014*/ 	.word	0xfffffffd
	.align		4
        /*0018*/ 	.word	0x00000000
	.align		4
        /*001c*/ 	.word	0xfffffffc


//--------------------- .text._Z18count_equal_kernelPKiPiii --------------------------
	.section	.text._Z18count_equal_kernelPKiPiii,"ax",@progbits
	.align	128
        .global         _Z18count_equal_kernelPKiPiii
        .type           _Z18count_equal_kernelPKiPiii,@function
        .size           _Z18count_equal_kernelPKiPiii,(.L_x_1 - _Z18count_equal_kernelPKiPiii)
        .other          _Z18count_equal_kernelPKiPiii,@"STO_CUDA_ENTRY STV_DEFAULT"
_Z18count_equal_kernelPKiPiii:
.text._Z18count_equal_kernelPKiPiii:
[----:B------:R-:W-:Y:S01]  /*0000*/  LDC R1, c[0x0][0x37c] ;  /* 0x0000df00ff017b82 */ /* 0x000fe20000000800 */
[----:B------:R-:W0:Y:S01]  /*0010*/  S2R R5, SR_CTAID.X ;  /* 0x0000000000057919 */ /* 0x000e220000002500 */
[----:B------:R-:W0:Y:S01]  /*0020*/  LDCU UR4, c[0x0][0x360] ;  /* 0x00006c00ff0477ac */ /* 0x000e220008000800 */
[----:B------:R-:W0:Y:S01]  /*0030*/  S2R R0, SR_TID.X ;  /* 0x0000000000007919 */ /* 0x000e220000002100 */
[----:B------:R-:W1:Y:S01]  /*0040*/  LDCU UR5, c[0x0][0x390] ;  /* 0x00007200ff0577ac */ /* 0x000e620008000800 */
[----:B0-----:R-:W-:-:S05]  /*0050*/  IMAD R5, R5, UR4, R0 ;  /* 0x0000000405057c24 */ /* 0x001fca000f8e0200 */
[----:B-1----:R-:W-:-:S13]  /*0060*/  ISETP.GE.U32.AND P0, PT, R5, UR5, PT ;  /* 0x0000000505007c0c */ /* 0x002fda000bf06070 */
[----:B------:R-:W-:Y:S05]  /*0070*/  @P0 EXIT ;  /* 0x000000000000094d */ /* 0x000fea0003800000 */
[----:B------:R-:W0:Y:S01]  /*0080*/  LDC.64 R2, c[0x0][0x380] ;  /* 0x0000e000ff027b82 */ /* 0x000e220000000a00 */
[----:B------:R-:W1:Y:S01]  /*0090*/  LDCU.64 UR4, c[0x0][0x358] ;  /* 0x00006b00ff0477ac */ /* 0x000e620008000a00 */
[----:B------:R-:W2:Y:S01]  /*00a0*/  LDCU UR6, c[0x0][0x394] ;  /* 0x00007280ff0677ac */ /* 0x000ea20008000800 */
[----:B0-----:R-:W-:-:S06]  /*00b0*/  IMAD.WIDE.U32 R2, R5, 0x4, R2 ;  /* 0x0000000405027825 */ /* 0x001fcc00078e0002 */
[----:B-1----:R-:W2:Y:S02]  /*00c0*/  LDG.E R2, desc[UR4][R2.64] ;  /* 0x0000000402027981 */ /* 0x002ea4000c1e1900 */
[----:B--2---:R-:W-:-:S13]  /*00d0*/  ISETP.NE.AND P0, PT, R2, UR6, PT ;  /* 0x0000000602007c0c */ /* 0x004fda000bf05270 */
[----:B------:R-:W-:Y:S05]  /*00e0*/  @P0 EXIT ;  /* 0x000000000000094d */ /* 0x000fea0003800000 */
[----:B------:R-:W0:Y:S01]  /*00f0*/  S2R R0, SR_LANEID ;  /* 0x0000000000007919 */ /* 0x000e220000000000 */
[----:B------:R-:W1:Y:S01]  /*0100*/  LDC.64 R2, c[0x0][0x388] ;  /* 0x0000e200ff027b82 */ /* 0x000e620000000a00 */
[----:B------:R-:W-:Y:S02]  /*0110*/  VOTEU.ANY UR6, UPT, PT ;  /* 0x0000000000067886 */ /* 0x000fe400038e0100 */
[----:B------:R-:W-:Y:S02]  /*0120*/  UFLO.U32 UR7, UR6 ;  /* 0x00000006000772bd */ /* 0x000fe400080e0000 */
[----:B------:R-:W1:Y:S04]  /*0130*/  POPC R5, UR6 ;  /* 0x0000000600057d09 */ /* 0x000e680008000000 */
[----:B0-----:R-:W-:-:S13]  /*0140*/  ISETP.EQ.U32.AND P0, PT, R0, UR7, PT ;  /* 0x0000000700007c0c */ /* 0x001fda000bf02070 */
[----:B-1----:R-:W-:Y:S01]  /*0150*/  @P0 REDG.E.ADD.STRONG.GPU desc[UR4][R2.64], R5 ;  /* 0x000000050200098e */ /* 0x002fe2000c12e104 */
[----:B------:R-:W-:Y:S05]  /*0160*/  EXIT ;  /* 0x000000000000794d */ /* 0x000fea0003800000 */
.L_x_0:
[----:B------:R-:W-:-:S00]  /*0170*/  BRA `(.L_x_0) ;  /* 0xfffffffc00fc7947 */ /* 0x000fc0000383ffff */
[----:B------:R-:W-:-:S00]  /*0180*/  NOP ;  /* 0x0000000000007918 */ /* 0x000fc00000000000 */
[----:B------:R-:W-:-:S00]  /*0190*/  NOP ;  /* 0x0000000000007918 */ /* 0x000fc00000000000 */
[----:B------:R-:W-:-:S00]  /*01a0*/  NOP ;  /* 0x0000000000007918 */ /* 0x000fc00000000000 */
[----:B------:R-:W-:-:S00]  /*01b0*/  NOP ;  /* 0x0000000000007918 */ /* 0x000fc00000000000 */
[----:B------:R-:W-:-:S00]  /*01c0*/  NOP ;  /* 0x0000000000007918 */ /* 0x000fc00000000000 */
[----:B------:R-:W-:-:S00]  /*01d0*/  NOP ;  /* 0x0000000000007918 */ /* 0x000fc00000000000 */
[----:B------:R-:W-:-:S00]  /*01e0*/  NOP ;  /* 0x0000000000007918 */ /* 0x000fc00000000000 */
[----:B------:R-:W-:-:S00]  /*01f0*/  NOP ;  /* 0x0000000000007918 */ /* 0x000fc00000000000 */
.L_x_1:


//--------------------- .nv.shared.reserved.0     --------------------------
	.section	.nv.shared.reserved.0,"aw",@nobits
	.weak		__nv_reservedSMEM_offset_0_alias
	.size		__nv_reservedSMEM_offset_0_alias, 0, 64
	.other		__nv_reservedSMEM_offset_0_alias,@"STO_CUDA_RESERVED_SHARED STV_DEFAULT"
__nv_reservedSMEM_offset_0_alias:
	.zero		0
	.zero		64


//--------------------- .nv.constant0._Z18count_equal_kernelPKiPiii --------------------------
	.section	.nv.constant0._Z18count_equal_kernelPKiPiii,"a",@progbits
	.sectionflags	@""
	.align	4
.nv.constant0._Z18count_equal_kernelPKiPiii:
	.zero		920


//--------------------- SYMBOLS --------------------------

	.type		.nv.reservedSmem.offset0,@object
	.size		.nv.reservedSmem.offset0,0x4
